//
// Generated by NVIDIA NVVM Compiler
//
// Compiler Build ID: CL-36424714
// Cuda compilation tools, release 13.0, V13.0.88
// Based on NVVM 20.0.0
//

.version 9.0
.target sm_100
.address_size 64

	// .globl	_Z12printNumbersPKiPiS1_
.extern .func  (.param .b32 func_retval0) vprintf
(
	.param .b64 vprintf_param_0,
	.param .b64 vprintf_param_1
)
;
.global .align 1 .b8 $str[15] = {84, 104, 114, 101, 97, 100, 32, 37, 100, 58, 32, 37, 100, 10};

.visible .entry _Z12printNumbersPKiPiS1_(
	.param .u64 .ptr .align 1 _Z12printNumbersPKiPiS1__param_0,
	.param .u64 .ptr .align 1 _Z12printNumbersPKiPiS1__param_1,
	.param .u64 .ptr .align 1 _Z12printNumbersPKiPiS1__param_2
)
{
	.local .align 8 .b8 	__local_depot0[8];
	.reg .b64 	%SP;
	.reg .b64 	%SPL;
	.reg .pred 	%p<3>;
	.reg .b32 	%r<14>;
	.reg .b64 	%rd<15>;

	mov.u64 	%SPL, __local_depot0;
	cvta.local.u64 	%SP, %SPL;
	ld.param.u64 	%rd6, [_Z12printNumbersPKiPiS1__param_1];
	ld.param.u64 	%rd7, [_Z12printNumbersPKiPiS1__param_2];
	mov.u32 	%r1, %tid.x;
	setp.gt.u32 	%p1, %r1, 99;
	@%p1 bra 	$L__BB0_3;
	add.s32 	%r12, %r1, -10;
	mul.wide.u32 	%rd8, %r1, 4;
	cvta.to.global.u64 	%rd9, %rd6;
	add.s64 	%rd14, %rd9, %rd8;
	add.u64 	%rd10, %SP, 0;
	add.u64 	%rd2, %SPL, 0;
	cvta.to.global.u64 	%rd3, %rd7;
	mov.b32 	%r13, 0;
	mov.u64 	%rd11, $str;
$L__BB0_2:
	add.s32 	%r12, %r12, 10;
	st.local.v2.u32 	[%rd2], {%r1, %r12};
	cvta.global.u64 	%rd12, %rd11;
	{ // callseq 0, 0
	.param .b64 param0;
	st.param.b64 	[param0], %rd12;
	.param .b64 param1;
	st.param.b64 	[param1], %rd10;
	.param .b32 retval0;
	call.uni (retval0), 
	vprintf, 
	(
	param0, 
	param1
	);
	ld.param.b32 	%r8, [retval0];
	} // callseq 0
	mul.lo.s32 	%r10, %r12, %r12;
	st.global.u32 	[%rd14], %r10;
	max.u32 	%r13, %r13, %r10;
	atom.global.max.s32 	%r11, [%rd3], %r13;
	add.s64 	%rd14, %rd14, 40;
	setp.lt.u32 	%p2, %r12, 90;
	@%p2 bra 	$L__BB0_2;
$L__BB0_3:
	ret;

}


// ===== COMPILED SASS (sm_100) =====

	.target	sm_100

	.elftype	@"ET_EXEC"


//--------------------- .note.nv.tkinfo           --------------------------
	.section	.note.nv.tkinfo,"",@"SHT_NOTE"
	.sectionflags	@"SHF_NOTE_NV_TKINFO"
	.tkinfo
        /*0018*/ 	.word	0x00000002
        /*0030*/ 	.string	""
        /*0030*/ 	.string	"ptxas"
        /*0030*/ 	.string	"Cuda compilation tools, release 13.0, V13.0.88"
        /*0030*/ 	.string	"Build cuda_13.0.r13.0/compiler.36424714_0"
        /*0030*/ 	.string	"-arch sm_100 -m 64 "



//--------------------- .note.nv.cuinfo           --------------------------
	.section	.note.nv.cuinfo,"",@"SHT_NOTE"
	.sectionflags	@"SHF_NOTE_NV_CUINFO"
        /*0018*/ 	.short	0x0002
        /*001a*/ 	.short	0x0064
        /*001c*/ 	.short	0x0082
	.zero		2


//--------------------- .nv.info                  --------------------------
	.section	.nv.info,"",@"SHT_CUDA_INFO"
	.align	4


	//----- nvinfo : EIATTR_REGCOUNT
	.align		4
        /*0000*/ 	.byte	0x04, 0x2f
        /*0002*/ 	.short	(.L_2 - .L_1)
	.align		4
.L_1:
        /*0004*/ 	.word	index@(_Z12printNumbersPKiPiS1_)
        /*0008*/ 	.word	0x0000001b


	//----- nvinfo : EIATTR_FRAME_SIZE
	.align		4
.L_2:
        /*000c*/ 	.byte	0x04, 0x11
        /*000e*/ 	.short	(.L_4 - .L_3)
	.align		4
.L_3:
        /*0010*/ 	.word	index@(_Z12printNumbersPKiPiS1_)
        /*0014*/ 	.word	0x00000008


	//----- nvinfo : EIATTR_MIN_STACK_SIZE
	.align		4
.L_4:
        /*0018*/ 	.byte	0x04, 0x12
        /*001a*/ 	.short	(.L_6 - .L_5)
	.align		4
.L_5:
        /*001c*/ 	.word	index@(_Z12printNumbersPKiPiS1_)
        /*0020*/ 	.word	0x00000008
.L_6:


//--------------------- .nv.compat                --------------------------
	.section	.nv.compat,"",@"SHT_CUDA_COMPAT_INFO"
	.align	4
        /*0000*/ 	.byte	0x02, 0x09, 0x00, 0x00, 0x02, 0x02, 0x01, 0x00, 0x02, 0x05, 0x05, 0x00, 0x03, 0x07, 0x01, 0x01
        /*0010*/ 	.byte	0x02, 0x03, 0x00, 0x00, 0x02, 0x06, 0x01, 0x00, 0x04, 0x0b, 0x08, 0x00, 0x09, 0x00, 0x00, 0x00
        /*0020*/ 	.byte	0x00, 0x00, 0x00, 0x00


//--------------------- .nv.info._Z12printNumbersPKiPiS1_ --------------------------
	.section	.nv.info._Z12printNumbersPKiPiS1_,"",@"SHT_CUDA_INFO"
	.sectionflags	@""
	.align	4


	//----- nvinfo : EIATTR_CUDA_API_VERSION
	.align		4
        /*0000*/ 	.byte	0x04, 0x37
        /*0002*/ 	.short	(.L_8 - .L_7)
.L_7:
        /*0004*/ 	.word	0x00000082


	//----- nvinfo : EIATTR_KPARAM_INFO
	.align		4
.L_8:
        /*0008*/ 	.byte	0x04, 0x17
        /*000a*/ 	.short	(.L_10 - .L_9)
.L_9:
        /*000c*/ 	.word	0x00000000
        /*0010*/ 	.short	0x0002
        /*0012*/ 	.short	0x0010
        /*0014*/ 	.byte	0x00, 0xf5, 0x21, 0x00


	//----- nvinfo : EIATTR_KPARAM_INFO
	.align		4
.L_10:
        /*0018*/ 	.byte	0x04, 0x17
        /*001a*/ 	.short	(.L_12 - .L_11)
.L_11:
        /*001c*/ 	.word	0x00000000
        /*0020*/ 	.short	0x0001
        /*0022*/ 	.short	0x0008
        /*0024*/ 	.byte	0x00, 0xf5, 0x21, 0x00


	//----- nvinfo : EIATTR_KPARAM_INFO
	.align		4
.L_12:
        /*0028*/ 	.byte	0x04, 0x17
        /*002a*/ 	.short	(.L_14 - .L_13)
.L_13:
        /*002c*/ 	.word	0x00000000
        /*0030*/ 	.short	0x0000
        /*0032*/ 	.short	0x0000
        /*0034*/ 	.byte	0x00, 0xf5, 0x21, 0x00


	//----- nvinfo : EIATTR_SPARSE_MMA_MASK
	.align		4
.L_14:
        /*0038*/ 	.byte	0x03, 0x50
        /*003a*/ 	.short	0x0000


	//----- nvinfo : EIATTR_MAXREG_COUNT
	.align		4
        /*003c*/ 	.byte	0x03, 0x1b
        /*003e*/ 	.short	0x00ff


	//----- nvinfo : EIATTR_EXTERNS
	.align		4
        /*0040*/ 	.byte	0x04, 0x0f
        /*0042*/ 	.short	(.L_16 - .L_15)


	//   ....[0]....
	.align		4
.L_15:
        /*0044*/ 	.word	index@(vprintf)


	//----- nvinfo : EIATTR_MERCURY_ISA_VERSION
	.align		4
.L_16:
        /*0048*/ 	.byte	0x03, 0x5f
        /*004a*/ 	.short	0x0101


	//----- nvinfo : EIATTR_INT_WARP_WIDE_INSTR_OFFSETS
	.align		4
        /*004c*/ 	.byte	0x04, 0x31
        /*004e*/ 	.short	(.L_18 - .L_17)


	//   ....[0]....
.L_17:
        /*0050*/ 	.word	0x00000200


	//   ....[1]....
        /*0054*/ 	.word	0x00000260


	//----- nvinfo : EIATTR_VRC_CTA_INIT_COUNT
	.align		4
.L_18:
        /*0058*/ 	.byte	0x02, 0x4a
	.zero		1
	.zero		1


	//----- nvinfo : EIATTR_SYSCALL_OFFSETS
	.align		4
        /*005c*/ 	.byte	0x04, 0x46
        /*005e*/ 	.short	(.L_20 - .L_19)


	//   ....[0]....
.L_19:
        /*0060*/ 	.word	0x000001c0


	//----- nvinfo : EIATTR_EXIT_INSTR_OFFSETS
	.align		4
.L_20:
        /*0064*/ 	.byte	0x04, 0x1c
        /*0066*/ 	.short	(.L_22 - .L_21)


	//   ....[0]....
.L_21:
        /*0068*/ 	.word	0x00000080


	//   ....[1]....
        /*006c*/ 	.word	0x000002e0


	//----- nvinfo : EIATTR_CRS_STACK_SIZE
	.align		4
.L_22:
        /*0070*/ 	.byte	0x04, 0x1e
        /*0072*/ 	.short	(.L_24 - .L_23)
.L_23:
        /*0074*/ 	.word	0x00000000


	//----- nvinfo : EIATTR_CBANK_PARAM_SIZE
	.align		4
.L_24:
        /*0078*/ 	.byte	0x03, 0x19
        /*007a*/ 	.short	0x0018


	//----- nvinfo : EIATTR_PARAM_CBANK
	.align		4
        /*007c*/ 	.byte	0x04, 0x0a
        /*007e*/ 	.short	(.L_26 - .L_25)
	.align		4
.L_25:
        /*0080*/ 	.word	index@(.nv.constant0._Z12printNumbersPKiPiS1_)
        /*0084*/ 	.short	0x0380
        /*0086*/ 	.short	0x0018


	//----- nvinfo : EIATTR_SW_WAR
	.align		4
.L_26:
        /*0088*/ 	.byte	0x04, 0x36
        /*008a*/ 	.short	(.L_28 - .L_27)
.L_27:
        /*008c*/ 	.word	0x00000008
.L_28:


//--------------------- .nv.callgraph             --------------------------
	.section	.nv.callgraph,"",@"SHT_CUDA_CALLGRAPH"
	.align	4
	.sectionentsize	8
	.align		4
        /*0000*/ 	.word	0x00000000
	.align		4
        /*0004*/ 	.word	0xffffffff
	.align		4
        /*0008*/ 	.word	index@(_Z12printNumbersPKiPiS1_)
	.align		4
        /*000c*/ 	.word	index@(vprintf)
	.align		4
        /*0010*/ 	.word	0x00000000
	.align		4
        /*0014*/ 	.word	0xfffffffe
	.align		4
        /*0018*/ 	.word	0x00000000
	.align		4
        /*001c*/ 	.word	0xfffffffd
	.align		4
        /*0020*/ 	.word	0x00000000
	.align		4
        /*0024*/ 	.word	0xfffffffc


//--------------------- .nv.constant4             --------------------------
	.section	.nv.constant4,"a",@progbits
	.align	8
	.align		8
.nv.constant4:
        /*0000*/ 	.dword	vprintf
	.align		8
        /*0008*/ 	.dword	$str


//--------------------- .text._Z12printNumbersPKiPiS1_ --------------------------
	.section	.text._Z12printNumbersPKiPiS1_,"ax",@progbits
	.align	128
        .global         _Z12printNumbersPKiPiS1_
        .type           _Z12printNumbersPKiPiS1_,@function
        .size           _Z12printNumbersPKiPiS1_,(.L_x_3 - _Z12printNumbersPKiPiS1_)
        .other          _Z12printNumbersPKiPiS1_,@"STO_CUDA_ENTRY STV_DEFAULT"
_Z12printNumbersPKiPiS1_:
.text._Z12printNumbersPKiPiS1_:
[----:B------:R-:W0:Y:S01]  /*0000*/  LDC R1, c[0x0][0x37c] ;  /* 0x0000df00ff017b82 */ /* 0x000e220000000800 */
[----:B------:R-:W1:Y:S01]  /*0010*/  S2R R2, SR_TID.X ;  /* 0x0000000000027919 */ /* 0x000e620000002100 */
[----:B------:R-:W2:Y:S01]  /*0020*/  LDCU UR4, c[0x0][0x2f8] ;  /* 0x00005f00ff0477ac */ /* 0x000ea20008000800 */
[----:B0-----:R-:W-:Y:S01]  /*0030*/  VIADD R1, R1, 0xfffffff8 ;  /* 0xfffffff801017836 */ /* 0x001fe20000000000 */
[----:B------:R-:W0:Y:S04]  /*0040*/  LDCU UR5, c[0x0][0x2fc] ;  /* 0x00005f80ff0577ac */ /* 0x000e280008000800 */
[----:B--2---:R-:W-:-:S05]  /*0050*/  IADD3 R16, P1, PT, R1, UR4, RZ ;  /* 0x0000000401107c10 */ /* 0x004fca000ff3e0ff */
[----:B0-----:R-:W-:Y:S01]  /*0060*/  IMAD.X R17, RZ, RZ, UR5, P1 ;  /* 0x00000005ff117e24 */ /* 0x001fe200088e06ff */
[----:B-1----:R-:W-:-:S13]  /*0070*/  ISETP.GT.U32.AND P0, PT, R2, 0x63, PT ;  /* 0x000000630200780c */ /* 0x002fda0003f04070 */
[----:B------:R-:W-:Y:S05]  /*0080*/  @P0 EXIT ;  /* 0x000000000000094d */ /* 0x000fea0003800000 */
[----:B------:R-:W0:Y:S01]  /*0090*/  LDC.64 R22, c[0x0][0x388] ;  /* 0x0000e200ff167b82 */ /* 0x000e220000000a00 */
[----:B------:R-:W-:Y:S02]  /*00a0*/  HFMA2 R19, -RZ, RZ, 0, 0 ;  /* 0x00000000ff137431 */ /* 0x000fe400000001ff */
[C---:B------:R-:W-:Y:S01]  /*00b0*/  VIADD R18, R2.reuse, 0xfffffff6 ;  /* 0xfffffff602127836 */ /* 0x040fe20000000000 */
[----:B------:R-:W1:Y:S02]  /*00c0*/  LDCU.64 UR36, c[0x0][0x358] ;  /* 0x00006b00ff2477ac */ /* 0x000e640008000a00 */
[----:B01----:R-:W-:-:S07]  /*00d0*/  IMAD.WIDE.U32 R22, R2, 0x4, R22 ;  /* 0x0000000402167825 */ /* 0x003fce00078e0016 */
.L_x_1:
[----:B------:R-:W-:Y:S01]  /*00e0*/  MOV R8, 0x0 ;  /* 0x0000000000087802 */ /* 0x000fe20000000f00 */
[----:B--2---:R-:W-:Y:S01]  /*00f0*/  VIADD R3, R18, 0xa ;  /* 0x0000000a12037836 */ /* 0x004fe20000000000 */
[----:B------:R-:W-:Y:S05]  /*0100*/  YIELD ;  /* 0x0000000000007946 */ /* 0x000fea0003800000 */
[----:B------:R0:W-:Y:S01]  /*0110*/  STL.64 [R1], R2 ;  /* 0x0000000201007387 */ /* 0x0001e20000100a00 */
[----:B------:R-:W1:Y:S01]  /*0120*/  LDC.64 R8, c[0x4][R8] ;  /* 0x0100000008087b82 */ /* 0x000e620000000a00 */
[----:B------:R-:W2:Y:S01]  /*0130*/  LDCU.64 UR4, c[0x4][0x8] ;  /* 0x01000100ff0477ac */ /* 0x000ea20008000a00 */
[----:B------:R-:W-:Y:S01]  /*0140*/  ISETP.GE.U32.AND P0, PT, R3, 0x5a, PT ;  /* 0x0000005a0300780c */ /* 0x000fe20003f06070 */
[----:B------:R-:W-:Y:S01]  /*0150*/  IMAD.MOV.U32 R6, RZ, RZ, R16 ;  /* 0x000000ffff067224 */ /* 0x000fe200078e0010 */
[----:B------:R-:W-:Y:S01]  /*0160*/  MOV R18, R3 ;  /* 0x0000000300127202 */ /* 0x000fe20000000f00 */
[----:B------:R-:W-:Y:S01]  /*0170*/  IMAD.MOV.U32 R7, RZ, RZ, R17 ;  /* 0x000000ffff077224 */ /* 0x000fe200078e0011 */
[----:B------:R-:W-:Y:S01]  /*0180*/  P2R R24, PR, RZ, 0x1 ;  /* 0x00000001ff187803 */ /* 0x000fe20000000000 */
[----:B--2---:R-:W-:Y:S01]  /*0190*/  IMAD.U32 R4, RZ, RZ, UR4 ;  /* 0x00000004ff047e24 */ /* 0x004fe2000f8e00ff */
[----:B0-----:R-:W-:-:S07]  /*01a0*/  MOV R5, UR5 ;  /* 0x0000000500057c02 */ /* 0x001fce0008000f00 */
[----:B------:R-:W-:-:S07]  /*01b0*/  LEPC R20, `(.L_x_0) ;  /* 0x000000001014794e */ /* 0x000fce0000000000 */
[----:B-1----:R-:W-:Y:S05]  /*01c0*/  CALL.ABS.NOINC R8 ;  /* 0x0000000008007343 */ /* 0x002fea0003c00000 */
.L_x_0:
[----:B------:R-:W0:Y:S01]  /*01d0*/  S2R R3, SR_LANEID ;  /* 0x0000000000037919 */ /* 0x000e220000000000 */
[----:B------:R-:W-:Y:S01]  /*01e0*/  IMAD R0, R18, R18, RZ ;  /* 0x0000001212007224 */ /* 0x000fe200078e02ff */
[----:B------:R-:W1:Y:S01]  /*01f0*/  LDC.64 R4, c[0x0][0x390] ;  /* 0x0000e400ff047b82 */ /* 0x000e620000000a00 */
[----:B------:R-:W-:Y:S01]  /*0200*/  VOTEU.ANY UR4, UPT, PT ;  /* 0x0000000000047886 */ /* 0x000fe200038e0100 */
[----:B------:R-:W-:Y:S01]  /*0210*/  ISETP.NE.AND P6, PT, R24, RZ, PT ;  /* 0x000000ff1800720c */ /* 0x000fe20003fc5270 */
[----:B------:R-:W-:Y:S01]  /*0220*/  UFLO.U32 UR4, UR4 ;  /* 0x00000004000472bd */ /* 0x000fe200080e0000 */
[----:B------:R-:W-:Y:S01]  /*0230*/  VIMNMX.U32 R19, PT, PT, R0, R19, !PT ;  /* 0x0000001300137248 */ /* 0x000fe20007fe0000 */
[----:B------:R-:W-:Y:S01]  /*0240*/  IMAD.MOV.U32 R6, RZ, RZ, R22 ;  /* 0x000000ffff067224 */ /* 0x000fe200078e0016 */
[----:B------:R-:W-:Y:S02]  /*0250*/  MOV R7, R23 ;  /* 0x0000001700077202 */ /* 0x000fe40000000f00 */
[----:B------:R-:W-:-:S03]  /*0260*/  CREDUX.MAX.S32 UR5, R19 ;  /* 0x00000000130572cc */ /* 0x000fc60000000200 */
[----:B------:R2:W-:Y:S01]  /*0270*/  STG.E desc[UR36][R6.64], R0 ;  /* 0x0000000006007986 */ /* 0x0005e2000c101924 */
[----:B0-----:R-:W-:-:S09]  /*0280*/  ISETP.EQ.U32.AND P0, PT, R3, UR4, PT ;  /* 0x0000000403007c0c */ /* 0x001fd2000bf02070 */
[----:B------:R-:W-:-:S05]  /*0290*/  IMAD.U32 R3, RZ, RZ, UR5 ;  /* 0x00000005ff037e24 */ /* 0x000fca000f8e00ff */
[----:B-1----:R2:W-:Y:S01]  /*02a0*/  @P0 REDG.E.MAX.S32.STRONG.GPU desc[UR36][R4.64], R3 ;  /* 0x000000030400098e */ /* 0x0025e2000d12e324 */
[----:B------:R-:W-:-:S05]  /*02b0*/  IADD3 R22, P0, PT, R22, 0x28, RZ ;  /* 0x0000002816167810 */ /* 0x000fca0007f1e0ff */
[----:B------:R-:W-:Y:S01]  /*02c0*/  IMAD.X R23, RZ, RZ, R23, P0 ;  /* 0x000000ffff177224 */ /* 0x000fe200000e0617 */
[----:B------:R-:W-:Y:S07]  /*02d0*/  @!P6 BRA `(.L_x_1) ;  /* 0xfffffffc0080e947 */ /* 0x000fee000383ffff */
[----:B------:R-:W-:Y:S05]  /*02e0*/  EXIT ;  /* 0x000000000000794d */ /* 0x000fea0003800000 */
.L_x_2:
[----:B------:R-:W-:-:S00]  /*02f0*/  BRA `(.L_x_2) ;  /* 0xfffffffc00fc7947 */ /* 0x000fc0000383ffff */
[----:B------:R-:W-:-:S00]  /*0300*/  NOP ;  /* 0x0000000000007918 */ /* 0x000fc00000000000 */
[----:B------:R-:W-:-:S00]  /*0310*/  NOP ;  /* 0x0000000000007918 */ /* 0x000fc00000000000 */
[----:B------:R-:W-:-:S00]  /*0320*/  NOP ;  /* 0x0000000000007918 */ /* 0x000fc00000000000 */
[----:B------:R-:W-:-:S00]  /*0330*/  NOP ;  /* 0x0000000000007918 */ /* 0x000fc00000000000 */
[----:B------:R-:W-:-:S00]  /*0340*/  NOP ;  /* 0x0000000000007918 */ /* 0x000fc00000000000 */
[----:B------:R-:W-:-:S00]  /*0350*/  NOP ;  /* 0x0000000000007918 */ /* 0x000fc00000000000 */
[----:B------:R-:W-:-:S00]  /*0360*/  NOP ;  /* 0x0000000000007918 */ /* 0x000fc00000000000 */
[----:B------:R-:W-:-:S00]  /*0370*/  NOP ;  /* 0x0000000000007918 */ /* 0x000fc00000000000 */
.L_x_3:


//--------------------- .nv.global.init           --------------------------
	.section	.nv.global.init,"aw",@progbits
.nv.global.init:
	.type		$str,@object
	.size		$str,(.L_0 - $str)
$str:
        /*0000*/ 	.byte	0x54, 0x68, 0x72, 0x65, 0x61, 0x64, 0x20, 0x25, 0x64, 0x3a, 0x20, 0x25, 0x64, 0x0a, 0x00
.L_0:


//--------------------- .nv.shared.reserved.0     --------------------------
	.section	.nv.shared.reserved.0,"aw",@nobits
	.weak		__nv_reservedSMEM_offset_0_alias
	.size		__nv_reservedSMEM_offset_0_alias, 0, 64
	.other		__nv_reservedSMEM_offset_0_alias,@"STO_CUDA_RESERVED_SHARED STV_DEFAULT"
__nv_reservedSMEM_offset_0_alias:
	.zero		0
	.zero		64


//--------------------- .nv.constant0._Z12printNumbersPKiPiS1_ --------------------------
	.section	.nv.constant0._Z12printNumbersPKiPiS1_,"a",@progbits
	.sectionflags	@""
	.align	4
.nv.constant0._Z12printNumbersPKiPiS1_:
	.zero		920


//--------------------- SYMBOLS --------------------------

	.type		.nv.reservedSmem.offset0,@object
	.size		.nv.reservedSmem.offset0,0x4
	.type		vprintf,@function
